//
// Generated by NVIDIA NVVM Compiler
//
// Compiler Build ID: CL-36424714
// Cuda compilation tools, release 13.0, V13.0.88
// Based on NVVM 20.0.0
//

.version 9.0
.target sm_100
.address_size 64

	// .globl	_Z6powersPiii
.func  (.param .b64 func_retval0) __internal_accurate_pow
(
	.param .b64 __internal_accurate_pow_param_0,
	.param .b64 __internal_accurate_pow_param_1
)
;

.visible .entry _Z6powersPiii(
	.param .u64 .ptr .align 1 _Z6powersPiii_param_0,
	.param .u32 _Z6powersPiii_param_1,
	.param .u32 _Z6powersPiii_param_2
)
{
	.reg .pred 	%p<34>;
	.reg .b32 	%r<65>;
	.reg .b64 	%rd<11>;
	.reg .b64 	%fd<58>;

	ld.param.u64 	%rd4, [_Z6powersPiii_param_0];
	ld.param.u32 	%r20, [_Z6powersPiii_param_1];
	ld.param.u32 	%r19, [_Z6powersPiii_param_2];
	cvta.to.global.u64 	%rd1, %rd4;
	mov.u32 	%r21, %tid.x;
	mov.u32 	%r22, %ntid.x;
	mov.u32 	%r23, %ctaid.x;
	mad.lo.s32 	%r1, %r22, %r23, %r21;
	setp.ge.s32 	%p2, %r1, %r20;
	setp.lt.s32 	%p3, %r19, 1;
	or.pred  	%p4, %p2, %p3;
	@%p4 bra 	$L__BB0_11;
	mul.lo.s32 	%r2, %r19, %r1;
	add.s32 	%r3, %r1, 1;
	cvt.rn.f64.s32 	%fd1, %r3;
	{
	.reg .b32 %temp; 
	mov.b64 	{%temp, %r4}, %fd1;
	}
	shr.u32 	%r25, %r4, 20;
	and.b32  	%r26, %r25, 2047;
	add.s32 	%r27, %r26, -1012;
	mov.b64 	%rd5, %fd1;
	shl.b64 	%rd6, %rd5, %r27;
	setp.eq.s64 	%p5, %rd6, -9223372036854775808;
	abs.f64 	%fd2, %fd1;
	setp.neu.f64 	%p6, %fd2, 0d3FE0000000000000;
	and.pred  	%p1, %p6, %p5;
	and.b32  	%r5, %r19, 3;
	setp.lt.u32 	%p7, %r19, 4;
	mov.b32 	%r62, 0;
	@%p7 bra 	$L__BB0_6;
	and.b32  	%r62, %r19, 2147483644;
	neg.s32 	%r61, %r62;
	add.s64 	%rd3, %rd1, 8;
	mov.u32 	%r60, %r2;
$L__BB0_3:
	setp.eq.s32 	%p8, %r1, 0;
	@%p8 bra 	$L__BB0_5;
	mul.wide.s32 	%rd7, %r60, 4;
	add.s64 	%rd8, %rd3, %rd7;
	setp.eq.s32 	%p9, %r3, 0;
	setp.lt.s32 	%p10, %r4, 0;
	setp.eq.s64 	%p11, %rd6, -9223372036854775808;
	ld.global.u32 	%r28, [%rd8+-8];
	cvt.rn.f64.s32 	%fd3, %r28;
	{
	.reg .b32 %temp; 
	mov.b64 	{%temp, %r29}, %fd3;
	}
	abs.f64 	%fd4, %fd3;
	{ // callseq 0, 0
	.param .b64 param0;
	st.param.f64 	[param0], %fd4;
	.param .b64 param1;
	st.param.f64 	[param1], %fd1;
	.param .b64 retval0;
	call.uni (retval0), 
	__internal_accurate_pow, 
	(
	param0, 
	param1
	);
	ld.param.f64 	%fd5, [retval0];
	} // callseq 0
	setp.lt.s32 	%p12, %r29, 0;
	neg.f64 	%fd7, %fd5;
	selp.f64 	%fd8, %fd7, %fd5, %p11;
	selp.f64 	%fd9, %fd8, %fd5, %p12;
	setp.eq.s32 	%p13, %r28, 0;
	selp.b32 	%r30, %r29, 0, %p1;
	or.b32  	%r31, %r30, 2146435072;
	selp.b32 	%r32, %r31, %r30, %p10;
	mov.b32 	%r33, 0;
	mov.b64 	%fd10, {%r33, %r32};
	selp.f64 	%fd11, %fd10, %fd9, %p13;
	setp.eq.s32 	%p14, %r28, 1;
	selp.f64 	%fd12, 0d3FF0000000000000, %fd11, %p9;
	selp.f64 	%fd13, 0d3FF0000000000000, %fd12, %p14;
	cvt.rzi.s32.f64 	%r34, %fd13;
	st.global.u32 	[%rd8+-8], %r34;
	ld.global.u32 	%r35, [%rd8+-4];
	cvt.rn.f64.s32 	%fd14, %r35;
	{
	.reg .b32 %temp; 
	mov.b64 	{%temp, %r36}, %fd14;
	}
	abs.f64 	%fd15, %fd14;
	{ // callseq 1, 0
	.param .b64 param0;
	st.param.f64 	[param0], %fd15;
	.param .b64 param1;
	st.param.f64 	[param1], %fd1;
	.param .b64 retval0;
	call.uni (retval0), 
	__internal_accurate_pow, 
	(
	param0, 
	param1
	);
	ld.param.f64 	%fd16, [retval0];
	} // callseq 1
	setp.lt.s32 	%p15, %r36, 0;
	neg.f64 	%fd18, %fd16;
	selp.f64 	%fd19, %fd18, %fd16, %p11;
	selp.f64 	%fd20, %fd19, %fd16, %p15;
	setp.eq.s32 	%p16, %r35, 0;
	selp.b32 	%r37, %r36, 0, %p1;
	or.b32  	%r38, %r37, 2146435072;
	selp.b32 	%r39, %r38, %r37, %p10;
	mov.b64 	%fd21, {%r33, %r39};
	selp.f64 	%fd22, %fd21, %fd20, %p16;
	setp.eq.s32 	%p17, %r35, 1;
	selp.f64 	%fd23, 0d3FF0000000000000, %fd22, %p9;
	selp.f64 	%fd24, 0d3FF0000000000000, %fd23, %p17;
	cvt.rzi.s32.f64 	%r40, %fd24;
	st.global.u32 	[%rd8+-4], %r40;
	ld.global.u32 	%r41, [%rd8];
	cvt.rn.f64.s32 	%fd25, %r41;
	{
	.reg .b32 %temp; 
	mov.b64 	{%temp, %r42}, %fd25;
	}
	abs.f64 	%fd26, %fd25;
	{ // callseq 2, 0
	.param .b64 param0;
	st.param.f64 	[param0], %fd26;
	.param .b64 param1;
	st.param.f64 	[param1], %fd1;
	.param .b64 retval0;
	call.uni (retval0), 
	__internal_accurate_pow, 
	(
	param0, 
	param1
	);
	ld.param.f64 	%fd27, [retval0];
	} // callseq 2
	setp.lt.s32 	%p18, %r42, 0;
	neg.f64 	%fd29, %fd27;
	selp.f64 	%fd30, %fd29, %fd27, %p11;
	selp.f64 	%fd31, %fd30, %fd27, %p18;
	setp.eq.s32 	%p19, %r41, 0;
	selp.b32 	%r43, %r42, 0, %p1;
	or.b32  	%r44, %r43, 2146435072;
	selp.b32 	%r45, %r44, %r43, %p10;
	mov.b64 	%fd32, {%r33, %r45};
	selp.f64 	%fd33, %fd32, %fd31, %p19;
	setp.eq.s32 	%p20, %r41, 1;
	selp.f64 	%fd34, 0d3FF0000000000000, %fd33, %p9;
	selp.f64 	%fd35, 0d3FF0000000000000, %fd34, %p20;
	cvt.rzi.s32.f64 	%r46, %fd35;
	st.global.u32 	[%rd8], %r46;
	ld.global.u32 	%r47, [%rd8+4];
	cvt.rn.f64.s32 	%fd36, %r47;
	{
	.reg .b32 %temp; 
	mov.b64 	{%temp, %r48}, %fd36;
	}
	abs.f64 	%fd37, %fd36;
	{ // callseq 3, 0
	.param .b64 param0;
	st.param.f64 	[param0], %fd37;
	.param .b64 param1;
	st.param.f64 	[param1], %fd1;
	.param .b64 retval0;
	call.uni (retval0), 
	__internal_accurate_pow, 
	(
	param0, 
	param1
	);
	ld.param.f64 	%fd38, [retval0];
	} // callseq 3
	setp.lt.s32 	%p21, %r48, 0;
	neg.f64 	%fd40, %fd38;
	selp.f64 	%fd41, %fd40, %fd38, %p11;
	selp.f64 	%fd42, %fd41, %fd38, %p21;
	setp.eq.s32 	%p22, %r47, 0;
	selp.b32 	%r49, %r48, 0, %p1;
	or.b32  	%r50, %r49, 2146435072;
	selp.b32 	%r51, %r50, %r49, %p10;
	mov.b64 	%fd43, {%r33, %r51};
	selp.f64 	%fd44, %fd43, %fd42, %p22;
	setp.eq.s32 	%p23, %r47, 1;
	selp.f64 	%fd45, 0d3FF0000000000000, %fd44, %p9;
	selp.f64 	%fd46, 0d3FF0000000000000, %fd45, %p23;
	cvt.rzi.s32.f64 	%r52, %fd46;
	st.global.u32 	[%rd8+4], %r52;
$L__BB0_5:
	add.s32 	%r61, %r61, 4;
	add.s32 	%r60, %r60, 4;
	setp.ne.s32 	%p24, %r61, 0;
	@%p24 bra 	$L__BB0_3;
$L__BB0_6:
	setp.eq.s32 	%p25, %r5, 0;
	@%p25 bra 	$L__BB0_11;
	add.s32 	%r64, %r62, %r2;
	neg.s32 	%r63, %r5;
$L__BB0_8:
	.pragma "nounroll";
	setp.eq.s32 	%p26, %r1, 0;
	@%p26 bra 	$L__BB0_10;
	mul.wide.s32 	%rd9, %r64, 4;
	add.s64 	%rd10, %rd1, %rd9;
	setp.eq.s32 	%p27, %r3, 0;
	setp.lt.s32 	%p28, %r4, 0;
	setp.eq.s64 	%p29, %rd6, -9223372036854775808;
	ld.global.u32 	%r53, [%rd10];
	cvt.rn.f64.s32 	%fd47, %r53;
	{
	.reg .b32 %temp; 
	mov.b64 	{%temp, %r54}, %fd47;
	}
	abs.f64 	%fd48, %fd47;
	{ // callseq 4, 0
	.param .b64 param0;
	st.param.f64 	[param0], %fd48;
	.param .b64 param1;
	st.param.f64 	[param1], %fd1;
	.param .b64 retval0;
	call.uni (retval0), 
	__internal_accurate_pow, 
	(
	param0, 
	param1
	);
	ld.param.f64 	%fd49, [retval0];
	} // callseq 4
	setp.lt.s32 	%p30, %r54, 0;
	neg.f64 	%fd51, %fd49;
	selp.f64 	%fd52, %fd51, %fd49, %p29;
	selp.f64 	%fd53, %fd52, %fd49, %p30;
	setp.eq.s32 	%p31, %r53, 0;
	selp.b32 	%r55, %r54, 0, %p1;
	or.b32  	%r56, %r55, 2146435072;
	selp.b32 	%r57, %r56, %r55, %p28;
	mov.b32 	%r58, 0;
	mov.b64 	%fd54, {%r58, %r57};
	selp.f64 	%fd55, %fd54, %fd53, %p31;
	setp.eq.s32 	%p32, %r53, 1;
	selp.f64 	%fd56, 0d3FF0000000000000, %fd55, %p27;
	selp.f64 	%fd57, 0d3FF0000000000000, %fd56, %p32;
	cvt.rzi.s32.f64 	%r59, %fd57;
	st.global.u32 	[%rd10], %r59;
$L__BB0_10:
	add.s32 	%r64, %r64, 1;
	add.s32 	%r63, %r63, 1;
	setp.ne.s32 	%p33, %r63, 0;
	@%p33 bra 	$L__BB0_8;
$L__BB0_11:
	ret;

}
.func  (.param .b64 func_retval0) __internal_accurate_pow(
	.param .b64 __internal_accurate_pow_param_0,
	.param .b64 __internal_accurate_pow_param_1
)
{
	.reg .pred 	%p<8>;
	.reg .b32 	%r<49>;
	.reg .b32 	%f<3>;
	.reg .b64 	%fd<109>;

	ld.param.f64 	%fd10, [__internal_accurate_pow_param_0];
	ld.param.f64 	%fd11, [__internal_accurate_pow_param_1];
	{
	.reg .b32 %temp; 
	mov.b64 	{%temp, %r46}, %fd10;
	}
	{
	.reg .b32 %temp; 
	mov.b64 	{%r45, %temp}, %fd10;
	}
	shr.u32 	%r47, %r46, 20;
	setp.gt.u32 	%p1, %r46, 1048575;
	@%p1 bra 	$L__BB1_2;
	mul.f64 	%fd12, %fd10, 0d4350000000000000;
	{
	.reg .b32 %temp; 
	mov.b64 	{%temp, %r46}, %fd12;
	}
	{
	.reg .b32 %temp; 
	mov.b64 	{%r45, %temp}, %fd12;
	}
	shr.u32 	%r16, %r46, 20;
	add.s32 	%r47, %r16, -54;
$L__BB1_2:
	add.s32 	%r48, %r47, -1023;
	and.b32  	%r17, %r46, -2146435073;
	or.b32  	%r18, %r17, 1072693248;
	mov.b64 	%fd107, {%r45, %r18};
	setp.lt.u32 	%p2, %r18, 1073127583;
	@%p2 bra 	$L__BB1_4;
	{
	.reg .b32 %temp; 
	mov.b64 	{%r19, %temp}, %fd107;
	}
	{
	.reg .b32 %temp; 
	mov.b64 	{%temp, %r20}, %fd107;
	}
	add.s32 	%r21, %r20, -1048576;
	mov.b64 	%fd107, {%r19, %r21};
	add.s32 	%r48, %r47, -1022;
$L__BB1_4:
	add.f64 	%fd13, %fd107, 0dBFF0000000000000;
	add.f64 	%fd14, %fd107, 0d3FF0000000000000;
	rcp.approx.ftz.f64 	%fd15, %fd14;
	neg.f64 	%fd16, %fd14;
	fma.rn.f64 	%fd17, %fd16, %fd15, 0d3FF0000000000000;
	fma.rn.f64 	%fd18, %fd17, %fd17, %fd17;
	fma.rn.f64 	%fd19, %fd18, %fd15, %fd15;
	mul.f64 	%fd20, %fd13, %fd19;
	fma.rn.f64 	%fd21, %fd13, %fd19, %fd20;
	mul.f64 	%fd22, %fd21, %fd21;
	fma.rn.f64 	%fd23, %fd22, 0d3EB0F5FF7D2CAFE2, 0d3ED0F5D241AD3B5A;
	fma.rn.f64 	%fd24, %fd23, %fd22, 0d3EF3B20A75488A3F;
	fma.rn.f64 	%fd25, %fd24, %fd22, 0d3F1745CDE4FAECD5;
	fma.rn.f64 	%fd26, %fd25, %fd22, 0d3F3C71C7258A578B;
	fma.rn.f64 	%fd27, %fd26, %fd22, 0d3F6249249242B910;
	fma.rn.f64 	%fd28, %fd27, %fd22, 0d3F89999999999DFB;
	sub.f64 	%fd29, %fd13, %fd21;
	add.f64 	%fd30, %fd29, %fd29;
	neg.f64 	%fd31, %fd21;
	fma.rn.f64 	%fd32, %fd31, %fd13, %fd30;
	mul.f64 	%fd33, %fd19, %fd32;
	fma.rn.f64 	%fd34, %fd22, %fd28, 0d3FB5555555555555;
	mov.f64 	%fd35, 0d3FB5555555555555;
	sub.f64 	%fd36, %fd35, %fd34;
	fma.rn.f64 	%fd37, %fd22, %fd28, %fd36;
	add.f64 	%fd38, %fd37, 0dBC46A4CB00B9E7B0;
	add.f64 	%fd39, %fd34, %fd38;
	sub.f64 	%fd40, %fd34, %fd39;
	add.f64 	%fd41, %fd38, %fd40;
	mul.rn.f64 	%fd42, %fd21, %fd21;
	neg.f64 	%fd43, %fd42;
	fma.rn.f64 	%fd44, %fd21, %fd21, %fd43;
	{
	.reg .b32 %temp; 
	mov.b64 	{%r22, %temp}, %fd33;
	}
	{
	.reg .b32 %temp; 
	mov.b64 	{%temp, %r23}, %fd33;
	}
	add.s32 	%r24, %r23, 1048576;
	mov.b64 	%fd45, {%r22, %r24};
	fma.rn.f64 	%fd46, %fd21, %fd45, %fd44;
	mul.rn.f64 	%fd47, %fd42, %fd21;
	neg.f64 	%fd48, %fd47;
	fma.rn.f64 	%fd49, %fd42, %fd21, %fd48;
	fma.rn.f64 	%fd50, %fd42, %fd33, %fd49;
	fma.rn.f64 	%fd51, %fd46, %fd21, %fd50;
	mul.rn.f64 	%fd52, %fd39, %fd47;
	neg.f64 	%fd53, %fd52;
	fma.rn.f64 	%fd54, %fd39, %fd47, %fd53;
	fma.rn.f64 	%fd55, %fd39, %fd51, %fd54;
	fma.rn.f64 	%fd56, %fd41, %fd47, %fd55;
	add.f64 	%fd57, %fd52, %fd56;
	sub.f64 	%fd58, %fd52, %fd57;
	add.f64 	%fd59, %fd56, %fd58;
	add.f64 	%fd60, %fd21, %fd57;
	sub.f64 	%fd61, %fd21, %fd60;
	add.f64 	%fd62, %fd57, %fd61;
	add.f64 	%fd63, %fd59, %fd62;
	add.f64 	%fd64, %fd33, %fd63;
	add.f64 	%fd65, %fd60, %fd64;
	sub.f64 	%fd66, %fd60, %fd65;
	add.f64 	%fd67, %fd64, %fd66;
	xor.b32  	%r25, %r48, -2147483648;
	mov.b32 	%r26, 1127219200;
	mov.b64 	%fd68, {%r25, %r26};
	mov.b32 	%r27, -2147483648;
	mov.b64 	%fd69, {%r27, %r26};
	sub.f64 	%fd70, %fd68, %fd69;
	fma.rn.f64 	%fd71, %fd70, 0d3FE62E42FEFA39EF, %fd65;
	fma.rn.f64 	%fd72, %fd70, 0dBFE62E42FEFA39EF, %fd71;
	sub.f64 	%fd73, %fd72, %fd65;
	sub.f64 	%fd74, %fd67, %fd73;
	fma.rn.f64 	%fd75, %fd70, 0d3C7ABC9E3B39803F, %fd74;
	add.f64 	%fd76, %fd71, %fd75;
	sub.f64 	%fd77, %fd71, %fd76;
	add.f64 	%fd78, %fd75, %fd77;
	{
	.reg .b32 %temp; 
	mov.b64 	{%temp, %r28}, %fd11;
	}
	{
	.reg .b32 %temp; 
	mov.b64 	{%r29, %temp}, %fd11;
	}
	shl.b32 	%r30, %r28, 1;
	setp.gt.u32 	%p3, %r30, -33554433;
	and.b32  	%r31, %r28, -15728641;
	selp.b32 	%r32, %r31, %r28, %p3;
	mov.b64 	%fd79, {%r29, %r32};
	mul.rn.f64 	%fd80, %fd76, %fd79;
	neg.f64 	%fd81, %fd80;
	fma.rn.f64 	%fd82, %fd76, %fd79, %fd81;
	fma.rn.f64 	%fd83, %fd78, %fd79, %fd82;
	add.f64 	%fd4, %fd80, %fd83;
	sub.f64 	%fd84, %fd80, %fd4;
	add.f64 	%fd5, %fd83, %fd84;
	fma.rn.f64 	%fd85, %fd4, 0d3FF71547652B82FE, 0d4338000000000000;
	{
	.reg .b32 %temp; 
	mov.b64 	{%r13, %temp}, %fd85;
	}
	mov.f64 	%fd86, 0dC338000000000000;
	add.rn.f64 	%fd87, %fd85, %fd86;
	fma.rn.f64 	%fd88, %fd87, 0dBFE62E42FEFA39EF, %fd4;
	fma.rn.f64 	%fd89, %fd87, 0dBC7ABC9E3B39803F, %fd88;
	fma.rn.f64 	%fd90, %fd89, 0d3E5ADE1569CE2BDF, 0d3E928AF3FCA213EA;
	fma.rn.f64 	%fd91, %fd90, %fd89, 0d3EC71DEE62401315;
	fma.rn.f64 	%fd92, %fd91, %fd89, 0d3EFA01997C89EB71;
	fma.rn.f64 	%fd93, %fd92, %fd89, 0d3F2A01A014761F65;
	fma.rn.f64 	%fd94, %fd93, %fd89, 0d3F56C16C1852B7AF;
	fma.rn.f64 	%fd95, %fd94, %fd89, 0d3F81111111122322;
	fma.rn.f64 	%fd96, %fd95, %fd89, 0d3FA55555555502A1;
	fma.rn.f64 	%fd97, %fd96, %fd89, 0d3FC5555555555511;
	fma.rn.f64 	%fd98, %fd97, %fd89, 0d3FE000000000000B;
	fma.rn.f64 	%fd99, %fd98, %fd89, 0d3FF0000000000000;
	fma.rn.f64 	%fd100, %fd99, %fd89, 0d3FF0000000000000;
	{
	.reg .b32 %temp; 
	mov.b64 	{%r14, %temp}, %fd100;
	}
	{
	.reg .b32 %temp; 
	mov.b64 	{%temp, %r15}, %fd100;
	}
	shl.b32 	%r33, %r13, 20;
	add.s32 	%r34, %r33, %r15;
	mov.b64 	%fd108, {%r14, %r34};
	{
	.reg .b32 %temp; 
	mov.b64 	{%temp, %r35}, %fd4;
	}
	mov.b32 	%f2, %r35;
	abs.f32 	%f1, %f2;
	setp.lt.f32 	%p4, %f1, 0f4086232B;
	@%p4 bra 	$L__BB1_7;
	setp.lt.f64 	%p5, %fd4, 0d0000000000000000;
	add.f64 	%fd101, %fd4, 0d7FF0000000000000;
	selp.f64 	%fd108, 0d0000000000000000, %fd101, %p5;
	setp.geu.f32 	%p6, %f1, 0f40874800;
	@%p6 bra 	$L__BB1_7;
	shr.u32 	%r36, %r13, 31;
	add.s32 	%r37, %r13, %r36;
	shr.s32 	%r38, %r37, 1;
	shl.b32 	%r39, %r38, 20;
	add.s32 	%r40, %r15, %r39;
	mov.b64 	%fd102, {%r14, %r40};
	sub.s32 	%r41, %r13, %r38;
	shl.b32 	%r42, %r41, 20;
	add.s32 	%r43, %r42, 1072693248;
	mov.b32 	%r44, 0;
	mov.b64 	%fd103, {%r44, %r43};
	mul.f64 	%fd108, %fd103, %fd102;
$L__BB1_7:
	abs.f64 	%fd104, %fd108;
	setp.eq.f64 	%p7, %fd104, 0d7FF0000000000000;
	fma.rn.f64 	%fd105, %fd108, %fd5, %fd108;
	selp.f64 	%fd106, %fd108, %fd105, %p7;
	st.param.f64 	[func_retval0], %fd106;
	ret;

}


// ===== COMPILED SASS (sm_100) =====

	.target	sm_100

	.elftype	@"ET_EXEC"


//--------------------- .note.nv.tkinfo           --------------------------
	.section	.note.nv.tkinfo,"",@"SHT_NOTE"
	.sectionflags	@"SHF_NOTE_NV_TKINFO"
	.tkinfo
        /*0018*/ 	.word	0x00000002
        /*0030*/ 	.string	""
        /*0030*/ 	.string	"ptxas"
        /*0030*/ 	.string	"Cuda compilation tools, release 13.0, V13.0.88"
        /*0030*/ 	.string	"Build cuda_13.0.r13.0/compiler.36424714_0"
        /*0030*/ 	.string	"-arch sm_100 -m 64 "



//--------------------- .note.nv.cuinfo           --------------------------
	.section	.note.nv.cuinfo,"",@"SHT_NOTE"
	.sectionflags	@"SHF_NOTE_NV_CUINFO"
        /*0018*/ 	.short	0x0002
        /*001a*/ 	.short	0x0064
        /*001c*/ 	.short	0x0082
	.zero		2


//--------------------- .nv.info                  --------------------------
	.section	.nv.info,"",@"SHT_CUDA_INFO"
	.align	4


	//----- nvinfo : EIATTR_REGCOUNT
	.align		4
        /*0000*/ 	.byte	0x04, 0x2f
        /*0002*/ 	.short	(.L_1 - .L_0)
	.align		4
.L_0:
        /*0004*/ 	.word	index@(_Z6powersPiii)
        /*0008*/ 	.word	0x0000002a


	//----- nvinfo : EIATTR_FRAME_SIZE
	.align		4
.L_1:
        /*000c*/ 	.byte	0x04, 0x11
        /*000e*/ 	.short	(.L_3 - .L_2)
	.align		4
.L_2:
        /*0010*/ 	.word	index@($_Z6powersPiii$__internal_accurate_pow)
        /*0014*/ 	.word	0x00000000


	//----- nvinfo : EIATTR_FRAME_SIZE
	.align		4
.L_3:
        /*0018*/ 	.byte	0x04, 0x11
        /*001a*/ 	.short	(.L_5 - .L_4)
	.align		4
.L_4:
        /*001c*/ 	.word	index@(_Z6powersPiii)
        /*0020*/ 	.word	0x00000000


	//----- nvinfo : EIATTR_MIN_STACK_SIZE
	.align		4
.L_5:
        /*0024*/ 	.byte	0x04, 0x12
        /*0026*/ 	.short	(.L_7 - .L_6)
	.align		4
.L_6:
        /*0028*/ 	.word	index@(_Z6powersPiii)
        /*002c*/ 	.word	0x00000000
.L_7:


//--------------------- .nv.compat                --------------------------
	.section	.nv.compat,"",@"SHT_CUDA_COMPAT_INFO"
	.align	4
        /*0000*/ 	.byte	0x02, 0x09, 0x00, 0x00, 0x02, 0x02, 0x01, 0x00, 0x02, 0x05, 0x05, 0x00, 0x03, 0x07, 0x01, 0x01
        /*0010*/ 	.byte	0x02, 0x03, 0x00, 0x00, 0x02, 0x06, 0x01, 0x00, 0x04, 0x0b, 0x08, 0x00, 0x01, 0x00, 0x00, 0x00
        /*0020*/ 	.byte	0x00, 0x00, 0x00, 0x00


//--------------------- .nv.info._Z6powersPiii    --------------------------
	.section	.nv.info._Z6powersPiii,"",@"SHT_CUDA_INFO"
	.sectionflags	@""
	.align	4


	//----- nvinfo : EIATTR_CUDA_API_VERSION
	.align		4
        /*0000*/ 	.byte	0x04, 0x37
        /*0002*/ 	.short	(.L_9 - .L_8)
.L_8:
        /*0004*/ 	.word	0x00000082


	//----- nvinfo : EIATTR_KPARAM_INFO
	.align		4
.L_9:
        /*0008*/ 	.byte	0x04, 0x17
        /*000a*/ 	.short	(.L_11 - .L_10)
.L_10:
        /*000c*/ 	.word	0x00000000
        /*0010*/ 	.short	0x0002
        /*0012*/ 	.short	0x000c
        /*0014*/ 	.byte	0x00, 0xf0, 0x11, 0x00


	//----- nvinfo : EIATTR_KPARAM_INFO
	.align		4
.L_11:
        /*0018*/ 	.byte	0x04, 0x17
        /*001a*/ 	.short	(.L_13 - .L_12)
.L_12:
        /*001c*/ 	.word	0x00000000
        /*0020*/ 	.short	0x0001
        /*0022*/ 	.short	0x0008
        /*0024*/ 	.byte	0x00, 0xf0, 0x11, 0x00


	//----- nvinfo : EIATTR_KPARAM_INFO
	.align		4
.L_13:
        /*0028*/ 	.byte	0x04, 0x17
        /*002a*/ 	.short	(.L_15 - .L_14)
.L_14:
        /*002c*/ 	.word	0x00000000
        /*0030*/ 	.short	0x0000
        /*0032*/ 	.short	0x0000
        /*0034*/ 	.byte	0x00, 0xf5, 0x21, 0x00


	//----- nvinfo : EIATTR_SPARSE_MMA_MASK
	.align		4
.L_15:
        /*0038*/ 	.byte	0x03, 0x50
        /*003a*/ 	.short	0x0000


	//----- nvinfo : EIATTR_MAXREG_COUNT
	.align		4
        /*003c*/ 	.byte	0x03, 0x1b
        /*003e*/ 	.short	0x00ff


	//----- nvinfo : EIATTR_MERCURY_ISA_VERSION
	.align		4
        /*0040*/ 	.byte	0x03, 0x5f
        /*0042*/ 	.short	0x0101


	//----- nvinfo : EIATTR_VRC_CTA_INIT_COUNT
	.align		4
        /*0044*/ 	.byte	0x02, 0x4a
	.zero		1
	.zero		1


	//----- nvinfo : EIATTR_EXIT_INSTR_OFFSETS
	.align		4
        /*0048*/ 	.byte	0x04, 0x1c
        /*004a*/ 	.short	(.L_17 - .L_16)


	//   ....[0]....
.L_16:
        /*004c*/ 	.word	0x00000080


	//   ....[1]....
        /*0050*/ 	.word	0x00000970


	//   ....[2]....
        /*0054*/ 	.word	0x00000c20


	//----- nvinfo : EIATTR_CRS_STACK_SIZE
	.align		4
.L_17:
        /*0058*/ 	.byte	0x04, 0x1e
        /*005a*/ 	.short	(.L_19 - .L_18)
.L_18:
        /*005c*/ 	.word	0x00000000


	//----- nvinfo : EIATTR_CBANK_PARAM_SIZE
	.align		4
.L_19:
        /*0060*/ 	.byte	0x03, 0x19
        /*0062*/ 	.short	0x0010


	//----- nvinfo : EIATTR_PARAM_CBANK
	.align		4
        /*0064*/ 	.byte	0x04, 0x0a
        /*0066*/ 	.short	(.L_21 - .L_20)
	.align		4
.L_20:
        /*0068*/ 	.word	index@(.nv.constant0._Z6powersPiii)
        /*006c*/ 	.short	0x0380
        /*006e*/ 	.short	0x0010


	//----- nvinfo : EIATTR_SW_WAR
	.align		4
.L_21:
        /*0070*/ 	.byte	0x04, 0x36
        /*0072*/ 	.short	(.L_23 - .L_22)
.L_22:
        /*0074*/ 	.word	0x00000008
.L_23:


//--------------------- .nv.callgraph             --------------------------
	.section	.nv.callgraph,"",@"SHT_CUDA_CALLGRAPH"
	.align	4
	.sectionentsize	8
	.align		4
        /*0000*/ 	.word	0x00000000
	.align		4
        /*0004*/ 	.word	0xffffffff
	.align		4
        /*0008*/ 	.word	0x00000000
	.align		4
        /*000c*/ 	.word	0xfffffffe
	.align		4
        /*0010*/ 	.word	0x00000000
	.align		4
        /*0014*/ 	.word	0xfffffffd
	.align		4
        /*0018*/ 	.word	0x00000000
	.align		4
        /*001c*/ 	.word	0xfffffffc


//--------------------- .text._Z6powersPiii       --------------------------
	.section	.text._Z6powersPiii,"ax",@progbits
	.align	128
        .global         _Z6powersPiii
        .type           _Z6powersPiii,@function
        .size           _Z6powersPiii,(.L_x_14 - _Z6powersPiii)
        .other          _Z6powersPiii,@"STO_CUDA_ENTRY STV_DEFAULT"
_Z6powersPiii:
.text._Z6powersPiii:
[----:B------:R-:W-:Y:S01]  /*0000*/  LDC R1, c[0x0][0x37c] ;  /* 0x0000df00ff017b82 */ /* 0x000fe20000000800 */
[----:B------:R-:W0:Y:S07]  /*0010*/  S2R R33, SR_TID.X ;  /* 0x0000000000217919 */ /* 0x000e2e0000002100 */
[----:B------:R-:W1:Y:S01]  /*0020*/  LDC.64 R2, c[0x0][0x388] ;  /* 0x0000e200ff027b82 */ /* 0x000e620000000a00 */
[----:B------:R-:W0:Y:S01]  /*0030*/  LDCU UR4, c[0x0][0x360] ;  /* 0x00006c00ff0477ac */ /* 0x000e220008000800 */
[----:B------:R-:W0:Y:S01]  /*0040*/  S2R R0, SR_CTAID.X ;  /* 0x0000000000007919 */ /* 0x000e220000002500 */
[----:B-1----:R-:W-:Y:S01]  /*0050*/  ISETP.GE.AND P0, PT, R3, 0x1, PT ;  /* 0x000000010300780c */ /* 0x002fe20003f06270 */
[----:B0-----:R-:W-:-:S05]  /*0060*/  IMAD R33, R0, UR4, R33 ;  /* 0x0000000400217c24 */ /* 0x001fca000f8e0221 */
[----:B------:R-:W-:-:S13]  /*0070*/  ISETP.GE.OR P0, PT, R33, R2, !P0 ;  /* 0x000000022100720c */ /* 0x000fda0004706670 */
[----:B------:R-:W-:Y:S05]  /*0080*/  @P0 EXIT ;  /* 0x000000000000094d */ /* 0x000fea0003800000 */
[----:B------:R-:W-:Y:S01]  /*0090*/  VIADD R32, R33, 0x1 ;  /* 0x0000000121207836 */ /* 0x000fe20000000000 */
[----:B------:R-:W-:Y:S01]  /*00a0*/  ISETP.GE.U32.AND P1, PT, R3, 0x4, PT ;  /* 0x000000040300780c */ /* 0x000fe20003f26070 */
[----:B------:R-:W0:Y:S01]  /*00b0*/  LDCU.64 UR6, c[0x0][0x358] ;  /* 0x00006b00ff0677ac */ /* 0x000e220008000a00 */
[----:B------:R-:W-:Y:S01]  /*00c0*/  IMAD R8, R33, R3, RZ ;  /* 0x0000000321087224 */ /* 0x000fe200078e02ff */
[----:B------:R-:W1:Y:S01]  /*00d0*/  I2F.F64 R10, R32 ;  /* 0x00000020000a7312 */ /* 0x000e620000201c00 */
[----:B------:R-:W-:Y:S01]  /*00e0*/  LOP3.LUT R6, R3, 0x3, RZ, 0xc0, !PT ;  /* 0x0000000303067812 */ /* 0x000fe200078ec0ff */
[----:B------:R-:W-:Y:S01]  /*00f0*/  IMAD.MOV.U32 R5, RZ, RZ, RZ ;  /* 0x000000ffff057224 */ /* 0x000fe200078e00ff */
[----:B-1----:R-:W-:-:S04]  /*0100*/  SHF.R.U32.HI R0, RZ, 0x14, R11 ;  /* 0x00000014ff007819 */ /* 0x002fc8000001160b */
[----:B------:R-:W-:-:S05]  /*0110*/  LOP3.LUT R0, R0, 0x7ff, RZ, 0xc0, !PT ;  /* 0x000007ff00007812 */ /* 0x000fca00078ec0ff */
[----:B------:R-:W-:-:S05]  /*0120*/  VIADD R7, R0, 0xfffffc0c ;  /* 0xfffffc0c00077836 */ /* 0x000fca0000000000 */
[CC--:B------:R-:W-:Y:S02]  /*0130*/  SHF.L.U32 R9, R10.reuse, R7.reuse, RZ ;  /* 0x000000070a097219 */ /* 0x0c0fe400000006ff */
[----:B------:R-:W-:Y:S02]  /*0140*/  SHF.L.U64.HI R7, R10, R7, R11 ;  /* 0x000000070a077219 */ /* 0x000fe4000001020b */
[----:B------:R-:W-:-:S04]  /*0150*/  ISETP.NE.U32.AND P0, PT, R9, RZ, PT ;  /* 0x000000ff0900720c */ /* 0x000fc80003f05070 */
[----:B------:R-:W-:-:S13]  /*0160*/  ISETP.NE.AND.EX P0, PT, R7, -0x80000000, PT, P0 ;  /* 0x800000000700780c */ /* 0x000fda0003f05300 */
[----:B------:R-:W-:Y:S01]  /*0170*/  DSETP.NEU.AND P0, PT, |R10|, 0.5, !P0 ;  /* 0x3fe000000a00742a */ /* 0x000fe2000470d200 */
[----:B0-----:R-:W-:-:S13]  /*0180*/  @!P1 BRA `(.L_x_0) ;  /* 0x0000000400f49947 */ /* 0x001fda0003800000 */
[----:B------:R-:W0:Y:S01]  /*0190*/  LDCU.64 UR4, c[0x0][0x380] ;  /* 0x00007000ff0477ac */ /* 0x000e220008000a00 */
[----:B------:R-:W-:Y:S01]  /*01a0*/  LOP3.LUT R5, R3, 0x7ffffffc, RZ, 0xc0, !PT ;  /* 0x7ffffffc03057812 */ /* 0x000fe200078ec0ff */
[----:B------:R-:W-:-:S04]  /*01b0*/  IMAD.MOV.U32 R4, RZ, RZ, R8 ;  /* 0x000000ffff047224 */ /* 0x000fc800078e0008 */
[----:B------:R-:W-:Y:S01]  /*01c0*/  IMAD.MOV R0, RZ, RZ, -R5 ;  /* 0x000000ffff007224 */ /* 0x000fe200078e0a05 */
[----:B0-----:R-:W-:-:S04]  /*01d0*/  UIADD3 UR4, UP0, UPT, UR4, 0x8, URZ ;  /* 0x0000000804047890 */ /* 0x001fc8000ff1e0ff */
[----:B------:R-:W-:-:S12]  /*01e0*/  UIADD3.X UR5, UPT, UPT, URZ, UR5, URZ, UP0, !UPT ;  /* 0x00000005ff057290 */ /* 0x000fd800087fe4ff */
.L_x_7:
[----:B------:R-:W-:Y:S01]  /*01f0*/  ISETP.NE.AND P1, PT, R33, RZ, PT ;  /* 0x000000ff2100720c */ /* 0x000fe20003f25270 */
[----:B------:R-:W-:Y:S01]  /*0200*/  VIADD R0, R0, 0x4 ;  /* 0x0000000400007836 */ /* 0x000fe20000000000 */
[----:B------:R-:W-:Y:S04]  /*0210*/  BSSY.RECONVERGENT B0, `(.L_x_1) ;  /* 0x0000072000007945 */ /* 0x000fe80003800200 */
[----:B------:R-:W-:-:S07]  /*0220*/  ISETP.NE.AND P6, PT, R0, RZ, PT ;  /* 0x000000ff0000720c */ /* 0x000fce0003fc5270 */
[----:B0-----:R-:W-:Y:S06]  /*0230*/  @!P1 BRA `(.L_x_2) ;  /* 0x0000000400bc9947 */ /* 0x001fec0003800000 */
[----:B------:R-:W-:Y:S02]  /*0240*/  IMAD.U32 R12, RZ, RZ, UR4 ;  /* 0x00000004ff0c7e24 */ /* 0x000fe4000f8e00ff */
[----:B------:R-:W-:Y:S02]  /*0250*/  IMAD.U32 R13, RZ, RZ, UR5 ;  /* 0x00000005ff0d7e24 */ /* 0x000fe4000f8e00ff */
[----:B------:R-:W-:-:S05]  /*0260*/  IMAD.WIDE R12, R4, 0x4, R12 ;  /* 0x00000004040c7825 */ /* 0x000fca00078e020c */
[----:B------:R-:W2:Y:S01]  /*0270*/  LDG.E R14, desc[UR6][R12.64+-0x8] ;  /* 0xfffff8060c0e7981 */ /* 0x000ea2000c1e1900 */
[----:B------:R-:W-:Y:S01]  /*0280*/  ISETP.NE.U32.AND P3, PT, R9, RZ, PT ;  /* 0x000000ff0900720c */ /* 0x000fe20003f65070 */
[----:B------:R-:W-:Y:S01]  /*0290*/  BSSY.RECONVERGENT B1, `(.L_x_3) ;  /* 0x000000a000017945 */ /* 0x000fe20003800200 */
[----:B------:R-:W-:Y:S01]  /*02a0*/  ISETP.NE.AND P1, PT, R32, RZ, PT ;  /* 0x000000ff2000720c */ /* 0x000fe20003f25270 */
[----:B------:R-:W-:Y:S01]  /*02b0*/  IMAD.MOV.U32 R2, RZ, RZ, R10 ;  /* 0x000000ffff027224 */ /* 0x000fe200078e000a */
[----:B------:R-:W-:Y:S01]  /*02c0*/  ISETP.GE.AND P2, PT, R11, RZ, PT ;  /* 0x000000ff0b00720c */ /* 0x000fe20003f46270 */
[----:B------:R-:W-:Y:S01]  /*02d0*/  IMAD.MOV.U32 R3, RZ, RZ, R11 ;  /* 0x000000ffff037224 */ /* 0x000fe200078e000b */
[----:B------:R-:W-:Y:S02]  /*02e0*/  ISETP.NE.AND.EX P3, PT, R7, -0x80000000, PT, P3 ;  /* 0x800000000700780c */ /* 0x000fe40003f65330 */
[----:B------:R-:W-:Y:S01]  /*02f0*/  MOV R34, 0x330 ;  /* 0x0000033000227802 */ /* 0x000fe20000000f00 */
[----:B--2---:R-:W0:Y:S02]  /*0300*/  I2F.F64 R38, R14 ;  /* 0x0000000e00267312 */ /* 0x004e240000201c00 */
[----:B0-----:R-:W-:-:S11]  /*0310*/  DADD R26, -RZ, |R38| ;  /* 0x00000000ff1a7229 */ /* 0x001fd60000000526 */
[----:B------:R-:W-:Y:S05]  /*0320*/  CALL.REL.NOINC `($_Z6powersPiii$__internal_accurate_pow) ;  /* 0x0000000800407944 */ /* 0x000fea0003c00000 */
[----:B------:R-:W-:Y:S05]  /*0330*/  BSYNC.RECONVERGENT B1 ;  /* 0x0000000000017941 */ /* 0x000fea0003800200 */
.L_x_3:
[----:B------:R-:W2:Y:S01]  /*0340*/  LDG.E R37, desc[UR6][R12.64+-0x4] ;  /* 0xfffffc060c257981 */ /* 0x000ea2000c1e1900 */
[----:B------:R-:W-:Y:S01]  /*0350*/  DADD R16, -RZ, -R2 ;  /* 0x00000000ff107229 */ /* 0x000fe20000000902 */
[----:B------:R-:W-:Y:S01]  /*0360*/  ISETP.NE.AND P5, PT, R14, RZ, PT ;  /* 0x000000ff0e00720c */ /* 0x000fe20003fa5270 */
[----:B------:R-:W-:Y:S01]  /*0370*/  BSSY.RECONVERGENT B1, `(.L_x_4) ;  /* 0x0000016000017945 */ /* 0x000fe20003800200 */
[C---:B------:R-:W-:Y:S02]  /*0380*/  ISETP.GE.AND P4, PT, R39.reuse, RZ, PT ;  /* 0x000000ff2700720c */ /* 0x040fe40003f86270 */
[----:B------:R-:W-:Y:S02]  /*0390*/  SEL R38, R39, RZ, P0 ;  /* 0x000000ff27267207 */ /* 0x000fe40000000000 */
[----:B------:R-:W-:Y:S02]  /*03a0*/  MOV R34, 0x4d0 ;  /* 0x000004d000227802 */ /* 0x000fe40000000f00 */
[----:B------:R-:W-:-:S02]  /*03b0*/  @!P2 LOP3.LUT R38, R38, 0x7ff00000, RZ, 0xfc, !PT ;  /* 0x7ff000002626a812 */ /* 0x000fc400078efcff */
[-C--:B------:R-:W-:Y:S02]  /*03c0*/  FSEL R15, R16, R2.reuse, !P3 ;  /* 0x00000002100f7208 */ /* 0x080fe40005800000 */
[-C--:B------:R-:W-:Y:S02]  /*03d0*/  FSEL R16, R17, R3.reuse, !P3 ;  /* 0x0000000311107208 */ /* 0x080fe40005800000 */
[----:B------:R-:W-:Y:S02]  /*03e0*/  FSEL R2, R15, R2, !P4 ;  /* 0x000000020f027208 */ /* 0x000fe40006000000 */
[----:B------:R-:W-:Y:S01]  /*03f0*/  @P5 FSEL R38, R16, R3, !P4 ;  /* 0x0000000310265208 */ /* 0x000fe20006000000 */
[----:B------:R-:W-:Y:S01]  /*0400*/  IMAD.MOV.U32 R3, RZ, RZ, R11 ;  /* 0x000000ffff037224 */ /* 0x000fe200078e000b */
[----:B------:R-:W-:Y:S02]  /*0410*/  FSEL R2, R2, RZ, P5 ;  /* 0x000000ff02027208 */ /* 0x000fe40002800000 */
[----:B------:R-:W-:-:S02]  /*0420*/  ISETP.NE.AND P4, PT, R14, 0x1, PT ;  /* 0x000000010e00780c */ /* 0x000fc40003f85270 */
[----:B------:R-:W-:Y:S02]  /*0430*/  FSEL R16, R38, 1.875, P1 ;  /* 0x3ff0000026107808 */ /* 0x000fe40000800000 */
[----:B------:R-:W-:Y:S02]  /*0440*/  FSEL R2, R2, RZ, P1 ;  /* 0x000000ff02027208 */ /* 0x000fe40000800000 */
[----:B------:R-:W-:Y:S02]  /*0450*/  FSEL R17, R16, 1.875, P4 ;  /* 0x3ff0000010117808 */ /* 0x000fe40002000000 */
[----:B------:R-:W-:Y:S01]  /*0460*/  FSEL R16, R2, RZ, P4 ;  /* 0x000000ff02107208 */ /* 0x000fe20002000000 */
[----:B------:R-:W-:-:S03]  /*0470*/  IMAD.MOV.U32 R2, RZ, RZ, R10 ;  /* 0x000000ffff027224 */ /* 0x000fc600078e000a */
[----:B------:R-:W0:Y:S02]  /*0480*/  F2I.F64.TRUNC R17, R16 ;  /* 0x0000001000117311 */ /* 0x000e24000030d100 */
[----:B0-----:R0:W-:Y:S06]  /*0490*/  STG.E desc[UR6][R12.64+-0x8], R17 ;  /* 0xfffff8110c007986 */ /* 0x0011ec000c101906 */
[----:B--2---:R-:W1:Y:S02]  /*04a0*/  I2F.F64 R14, R37 ;  /* 0x00000025000e7312 */ /* 0x004e640000201c00 */
[----:B01----:R-:W-:-:S11]  /*04b0*/  DADD R26, -RZ, |R14| ;  /* 0x00000000ff1a7229 */ /* 0x003fd6000000050e */
[----:B------:R-:W-:Y:S05]  /*04c0*/  CALL.REL.NOINC `($_Z6powersPiii$__internal_accurate_pow) ;  /* 0x0000000400d87944 */ /* 0x000fea0003c00000 */
[----:B------:R-:W-:Y:S05]  /*04d0*/  BSYNC.RECONVERGENT B1 ;  /* 0x0000000000017941 */ /* 0x000fea0003800200 */
.L_x_4:
        /* <DEDUP_REMOVED lines=26> */
.L_x_5:
        /* <DEDUP_REMOVED lines=26> */
.L_x_6:
[----:B------:R-:W-:Y:S01]  /*0820*/  DADD R16, -RZ, -R2 ;  /* 0x00000000ff107229 */ /* 0x000fe20000000902 */
[----:B------:R-:W-:Y:S02]  /*0830*/  ISETP.NE.AND P5, PT, R14, RZ, PT ;  /* 0x000000ff0e00720c */ /* 0x000fe40003fa5270 */
[C---:B------:R-:W-:Y:S02]  /*0840*/  ISETP.GE.AND P4, PT, R39.reuse, RZ, PT ;  /* 0x000000ff2700720c */ /* 0x040fe40003f86270 */
[----:B------:R-:W-:-:S04]  /*0850*/  SEL R38, R39, RZ, P0 ;  /* 0x000000ff27267207 */ /* 0x000fc80000000000 */
[----:B------:R-:W-:Y:S02]  /*0860*/  @!P2 LOP3.LUT R38, R38, 0x7ff00000, RZ, 0xfc, !PT ;  /* 0x7ff000002626a812 */ /* 0x000fe400078efcff */
[-C--:B------:R-:W-:Y:S02]  /*0870*/  FSEL R15, R16, R2.reuse, !P3 ;  /* 0x00000002100f7208 */ /* 0x080fe40005800000 */
[-C--:B------:R-:W-:Y:S02]  /*0880*/  FSEL R16, R17, R3.reuse, !P3 ;  /* 0x0000000311107208 */ /* 0x080fe40005800000 */
[----:B------:R-:W-:Y:S02]  /*0890*/  FSEL R2, R15, R2, !P4 ;  /* 0x000000020f027208 */ /* 0x000fe40006000000 */
[----:B------:R-:W-:Y:S02]  /*08a0*/  @P5 FSEL R38, R16, R3, !P4 ;  /* 0x0000000310265208 */ /* 0x000fe40006000000 */
[----:B------:R-:W-:-:S02]  /*08b0*/  FSEL R2, R2, RZ, P5 ;  /* 0x000000ff02027208 */ /* 0x000fc40002800000 */
[----:B------:R-:W-:Y:S02]  /*08c0*/  ISETP.NE.AND P2, PT, R14, 0x1, PT ;  /* 0x000000010e00780c */ /* 0x000fe40003f45270 */
[----:B------:R-:W-:Y:S02]  /*08d0*/  FSEL R3, R38, 1.875, P1 ;  /* 0x3ff0000026037808 */ /* 0x000fe40000800000 */
[----:B------:R-:W-:Y:S02]  /*08e0*/  FSEL R2, R2, RZ, P1 ;  /* 0x000000ff02027208 */ /* 0x000fe40000800000 */
[----:B------:R-:W-:Y:S02]  /*08f0*/  FSEL R3, R3, 1.875, P2 ;  /* 0x3ff0000003037808 */ /* 0x000fe40001000000 */
[----:B------:R-:W-:-:S04]  /*0900*/  FSEL R2, R2, RZ, P2 ;  /* 0x000000ff02027208 */ /* 0x000fc80001000000 */
[----:B------:R-:W0:Y:S02]  /*0910*/  F2I.F64.TRUNC R3, R2 ;  /* 0x0000000200037311 */ /* 0x000e24000030d100 */
[----:B0-----:R0:W-:Y:S02]  /*0920*/  STG.E desc[UR6][R12.64+0x4], R3 ;  /* 0x000004030c007986 */ /* 0x0011e4000c101906 */
.L_x_2:
[----:B------:R-:W-:Y:S05]  /*0930*/  BSYNC.RECONVERGENT B0 ;  /* 0x0000000000007941 */ /* 0x000fea0003800200 */
.L_x_1:
[----:B------:R-:W-:Y:S01]  /*0940*/  VIADD R4, R4, 0x4 ;  /* 0x0000000404047836 */ /* 0x000fe20000000000 */
[----:B------:R-:W-:Y:S06]  /*0950*/  @P6 BRA `(.L_x_7) ;  /* 0xfffffff800246947 */ /* 0x000fec000383ffff */
.L_x_0:
[----:B------:R-:W-:-:S13]  /*0960*/  ISETP.NE.AND P1, PT, R6, RZ, PT ;  /* 0x000000ff0600720c */ /* 0x000fda0003f25270 */
[----:B------:R-:W-:Y:S05]  /*0970*/  @!P1 EXIT ;  /* 0x000000000000994d */ /* 0x000fea0003800000 */
[----:B0-----:R-:W0:Y:S01]  /*0980*/  LDC.64 R12, c[0x0][0x380] ;  /* 0x0000e000ff0c7b82 */ /* 0x001e220000000a00 */
[----:B------:R-:W-:Y:S02]  /*0990*/  IMAD.IADD R5, R8, 0x1, R5 ;  /* 0x0000000108057824 */ /* 0x000fe400078e0205 */
[----:B------:R-:W-:-:S07]  /*09a0*/  IMAD.MOV R6, RZ, RZ, -R6 ;  /* 0x000000ffff067224 */ /* 0x000fce00078e0a06 */
.L_x_11:
[----:B------:R-:W-:Y:S01]  /*09b0*/  ISETP.NE.AND P1, PT, R33, RZ, PT ;  /* 0x000000ff2100720c */ /* 0x000fe20003f25270 */
[----:B------:R-:W-:Y:S01]  /*09c0*/  VIADD R6, R6, 0x1 ;  /* 0x0000000106067836 */ /* 0x000fe20000000000 */
[----:B------:R-:W-:Y:S04]  /*09d0*/  BSSY.RECONVERGENT B0, `(.L_x_8) ;  /* 0x0000022000007945 */ /* 0x000fe80003800200 */
[----:B------:R-:W-:-:S07]  /*09e0*/  ISETP.NE.AND P6, PT, R6, RZ, PT ;  /* 0x000000ff0600720c */ /* 0x000fce0003fc5270 */
[----:B-1----:R-:W-:Y:S06]  /*09f0*/  @!P1 BRA `(.L_x_9) ;  /* 0x00000000007c9947 */ /* 0x002fec0003800000 */
[----:B0-----:R-:W-:-:S05]  /*0a00*/  IMAD.WIDE R38, R5, 0x4, R12 ;  /* 0x0000000405267825 */ /* 0x001fca00078e020c */
        /* <DEDUP_REMOVED lines=13> */
.L_x_10:
        /* <DEDUP_REMOVED lines=17> */
.L_x_9:
[----:B------:R-:W-:Y:S05]  /*0bf0*/  BSYNC.RECONVERGENT B0 ;  /* 0x0000000000007941 */ /* 0x000fea0003800200 */
.L_x_8:
[----:B------:R-:W-:Y:S01]  /*0c00*/  VIADD R5, R5, 0x1 ;  /* 0x0000000105057836 */ /* 0x000fe20000000000 */
[----:B------:R-:W-:Y:S06]  /*0c10*/  @P6 BRA `(.L_x_11) ;  /* 0xfffffffc00646947 */ /* 0x000fec000383ffff */
[----:B------:R-:W-:Y:S05]  /*0c20*/  EXIT ;  /* 0x000000000000794d */ /* 0x000fea0003800000 */
        .type           $_Z6powersPiii$__internal_accurate_pow,@function
        .size           $_Z6powersPiii$__internal_accurate_pow,(.L_x_14 - $_Z6powersPiii$__internal_accurate_pow)
$_Z6powersPiii$__internal_accurate_pow:
[----:B------:R-:W-:Y:S01]  /*0c30*/  ISETP.GT.U32.AND P4, PT, R27, 0xfffff, PT ;  /* 0x000fffff1b00780c */ /* 0x000fe20003f84070 */
[--C-:B------:R-:W-:Y:S01]  /*0c40*/  IMAD.MOV.U32 R16, RZ, RZ, R27.reuse ;  /* 0x000000ffff107224 */ /* 0x100fe200078e001b */
[----:B------:R-:W-:Y:S01]  /*0c50*/  UMOV UR8, 0x7d2cafe2 ;  /* 0x7d2cafe200087882 */ /* 0x000fe20000000000 */
[----:B------:R-:W-:Y:S01]  /*0c60*/  IMAD.MOV.U32 R20, RZ, RZ, 0x41ad3b5a ;  /* 0x41ad3b5aff147424 */ /* 0x000fe200078e00ff */
[----:B------:R-:W-:Y:S01]  /*0c70*/  UMOV UR9, 0x3eb0f5ff ;  /* 0x3eb0f5ff00097882 */ /* 0x000fe20000000000 */
[----:B------:R-:W-:Y:S01]  /*0c80*/  IMAD.MOV.U32 R21, RZ, RZ, 0x3ed0f5d2 ;  /* 0x3ed0f5d2ff157424 */ /* 0x000fe200078e00ff */
[----:B------:R-:W-:Y:S01]  /*0c90*/  SHF.R.U32.HI R36, RZ, 0x14, R27 ;  /* 0x00000014ff247819 */ /* 0x000fe2000001161b */
[----:B------:R-:W-:Y:S01]  /*0ca0*/  UMOV UR10, 0x3b39803f ;  /* 0x3b39803f000a7882 */ /* 0x000fe20000000000 */
[----:B------:R-:W-:-:S05]  /*0cb0*/  UMOV UR11, 0x3c7abc9e ;  /* 0x3c7abc9e000b7882 */ /* 0x000fca0000000000 */
[----:B------:R-:W-:-:S10]  /*0cc0*/  @!P4 DMUL R28, R26, 1.80143985094819840000e+16 ;  /* 0x435000001a1cc828 */ /* 0x000fd40000000000 */
[----:B------:R-:W-:Y:S01]  /*0cd0*/  @!P4 IMAD.MOV.U32 R16, RZ, RZ, R29 ;  /* 0x000000ffff10c224 */ /* 0x000fe200078e001d */
[----:B------:R-:W-:Y:S01]  /*0ce0*/  @!P4 LEA.HI R36, R29, 0xffffffca, RZ, 0xc ;  /* 0xffffffca1d24c811 */ /* 0x000fe200078f60ff */
[----:B------:R-:W-:-:S03]  /*0cf0*/  @!P4 IMAD.MOV.U32 R26, RZ, RZ, R28 ;  /* 0x000000ffff1ac224 */ /* 0x000fc600078e001c */
[----:B------:R-:W-:Y:S01]  /*0d00*/  LOP3.LUT R16, R16, 0x800fffff, RZ, 0xc0, !PT ;  /* 0x800fffff10107812 */ /* 0x000fe200078ec0ff */
[----:B------:R-:W-:-:S03]  /*0d10*/  IMAD.MOV.U32 R18, RZ, RZ, R26 ;  /* 0x000000ffff127224 */ /* 0x000fc600078e001a */
[----:B------:R-:W-:-:S04]  /*0d20*/  LOP3.LUT R17, R16, 0x3ff00000, RZ, 0xfc, !PT ;  /* 0x3ff0000010117812 */ /* 0x000fc800078efcff */
[----:B------:R-:W-:Y:S01]  /*0d30*/  ISETP.GE.U32.AND P5, PT, R17, 0x3ff6a09f, PT ;  /* 0x3ff6a09f1100780c */ /* 0x000fe20003fa6070 */
[----:B------:R-:W-:-:S12]  /*0d40*/  IMAD.MOV.U32 R19, RZ, RZ, R17 ;  /* 0x000000ffff137224 */ /* 0x000fd800078e0011 */
[----:B------:R-:W-:-:S04]  /*0d50*/  @P5 VIADD R16, R19, 0xfff00000 ;  /* 0xfff0000013105836 */ /* 0x000fc80000000000 */
[----:B------:R-:W-:Y:S02]  /*0d60*/  @P5 IMAD.MOV.U32 R19, RZ, RZ, R16 ;  /* 0x000000ffff135224 */ /* 0x000fe400078e0010 */
[----:B------:R-:W-:-:S04]  /*0d70*/  IMAD.MOV.U32 R16, RZ, RZ, RZ ;  /* 0x000000ffff107224 */ /* 0x000fc800078e00ff */
[C---:B------:R-:W-:Y:S02]  /*0d80*/  DADD R24, R18.reuse, 1 ;  /* 0x3ff0000012187429 */ /* 0x040fe40000000000 */
[----:B------:R-:W-:-:S04]  /*0d90*/  DADD R18, R18, -1 ;  /* 0xbff0000012127429 */ /* 0x000fc80000000000 */
[----:B------:R-:W0:Y:S02]  /*0da0*/  MUFU.RCP64H R17, R25 ;  /* 0x0000001900117308 */ /* 0x000e240000001800 */
[----:B0-----:R-:W-:-:S08]  /*0db0*/  DFMA R22, -R24, R16, 1 ;  /* 0x3ff000001816742b */ /* 0x001fd00000000110 */
[----:B------:R-:W-:-:S08]  /*0dc0*/  DFMA R22, R22, R22, R22 ;  /* 0x000000161616722b */ /* 0x000fd00000000016 */
[----:B------:R-:W-:-:S08]  /*0dd0*/  DFMA R22, R16, R22, R16 ;  /* 0x000000161016722b */ /* 0x000fd00000000010 */
[----:B------:R-:W-:-:S08]  /*0de0*/  DMUL R16, R18, R22 ;  /* 0x0000001612107228 */ /* 0x000fd00000000000 */
[----:B------:R-:W-:-:S08]  /*0df0*/  DFMA R16, R18, R22, R16 ;  /* 0x000000161210722b */ /* 0x000fd00000000010 */
[----:B------:R-:W-:-:S08]  /*0e00*/  DMUL R30, R16, R16 ;  /* 0x00000010101e7228 */ /* 0x000fd00000000000 */
[----:B------:R-:W-:Y:S01]  /*0e10*/  DFMA R20, R30, UR8, R20 ;  /* 0x000000081e147c2b */ /* 0x000fe20008000014 */
[----:B------:R-:W-:Y:S01]  /*0e20*/  UMOV UR8, 0x75488a3f ;  /* 0x75488a3f00087882 */ /* 0x000fe20000000000 */
[----:B------:R-:W-:-:S06]  /*0e30*/  UMOV UR9, 0x3ef3b20a ;  /* 0x3ef3b20a00097882 */ /* 0x000fcc0000000000 */
[----:B------:R-:W-:Y:S01]  /*0e40*/  DFMA R24, R30, R20, UR8 ;  /* 0x000000081e187e2b */ /* 0x000fe20008000014 */
[----:B------:R-:W-:Y:S01]  /*0e50*/  UMOV UR8, 0xe4faecd5 ;  /* 0xe4faecd500087882 */ /* 0x000fe20000000000 */
[----:B------:R-:W-:Y:S01]  /*0e60*/  UMOV UR9, 0x3f1745cd ;  /* 0x3f1745cd00097882 */ /* 0x000fe20000000000 */
[----:B------:R-:W-:-:S05]  /*0e70*/  DADD R20, R18, -R16 ;  /* 0x0000000012147229 */ /* 0x000fca0000000810 */
[----:B------:R-:W-:Y:S01]  /*0e80*/  DFMA R24, R30, R24, UR8 ;  /* 0x000000081e187e2b */ /* 0x000fe20008000018 */
[----:B------:R-:W-:Y:S01]  /*0e90*/  UMOV UR8, 0x258a578b ;  /* 0x258a578b00087882 */ /* 0x000fe20000000000 */
[----:B------:R-:W-:Y:S01]  /*0ea0*/  UMOV UR9, 0x3f3c71c7 ;  /* 0x3f3c71c700097882 */ /* 0x000fe20000000000 */
[----:B------:R-:W-:-:S05]  /*0eb0*/  DADD R20, R20, R20 ;  /* 0x0000000014147229 */ /* 0x000fca0000000014 */
[----:B------:R-:W-:Y:S01]  /*0ec0*/  DFMA R24, R30, R24, UR8 ;  /* 0x000000081e187e2b */ /* 0x000fe20008000018 */
[----:B------:R-:W-:Y:S01]  /*0ed0*/  UMOV UR8, 0x9242b910 ;  /* 0x9242b91000087882 */ /* 0x000fe20000000000 */
[----:B------:R-:W-:Y:S01]  /*0ee0*/  UMOV UR9, 0x3f624924 ;  /* 0x3f62492400097882 */ /* 0x000fe20000000000 */
[----:B------:R-:W-:-:S05]  /*0ef0*/  DFMA R20, R18, -R16, R20 ;  /* 0x800000101214722b */ /* 0x000fca0000000014 */
[----:B------:R-:W-:Y:S01]  /*0f00*/  DFMA R24, R30, R24, UR8 ;  /* 0x000000081e187e2b */ /* 0x000fe20008000018 */
[----:B------:R-:W-:Y:S01]  /*0f10*/  UMOV UR8, 0x99999dfb ;  /* 0x99999dfb00087882 */ /* 0x000fe20000000000 */
[----:B------:R-:W-:Y:S01]  /*0f20*/  UMOV UR9, 0x3f899999 ;  /* 0x3f89999900097882 */ /* 0x000fe20000000000 */
[----:B------:R-:W-:-:S05]  /*0f30*/  DMUL R20, R22, R20 ;  /* 0x0000001416147228 */ /* 0x000fca0000000000 */
[----:B------:R-:W-:Y:S01]  /*0f40*/  DFMA R24, R30, R24, UR8 ;  /* 0x000000081e187e2b */ /* 0x000fe20008000018 */
[----:B------:R-:W-:Y:S01]  /*0f50*/  UMOV UR8, 0x55555555 ;  /* 0x5555555500087882 */ /* 0x000fe20000000000 */
[----:B------:R-:W-:-:S03]  /*0f60*/  UMOV UR9, 0x3fb55555 ;  /* 0x3fb5555500097882 */ /* 0x000fc60000000000 */
[----:B------:R-:W-:Y:S02]  /*0f70*/  VIADD R27, R21, 0x100000 ;  /* 0x00100000151b7836 */ /* 0x000fe40000000000 */
[----:B------:R-:W-:Y:S01]  /*0f80*/  IMAD.MOV.U32 R26, RZ, RZ, R20 ;  /* 0x000000ffff1a7224 */ /* 0x000fe200078e0014 */
[----:B------:R-:W-:-:S08]  /*0f90*/  DFMA R18, R30, R24, UR8 ;  /* 0x000000081e127e2b */ /* 0x000fd00008000018 */
[----:B------:R-:W-:Y:S01]  /*0fa0*/  DADD R22, -R18, UR8 ;  /* 0x0000000812167e29 */ /* 0x000fe20008000100 */
[----:B------:R-:W-:Y:S01]  /*0fb0*/  UMOV UR8, 0xb9e7b0 ;  /* 0x00b9e7b000087882 */ /* 0x000fe20000000000 */
[----:B------:R-:W-:-:S06]  /*0fc0*/  UMOV UR9, 0x3c46a4cb ;  /* 0x3c46a4cb00097882 */ /* 0x000fcc0000000000 */
[----:B------:R-:W-:Y:S02]  /*0fd0*/  DFMA R22, R30, R24, R22 ;  /* 0x000000181e16722b */ /* 0x000fe40000000016 */
[----:B------:R-:W-:-:S06]  /*0fe0*/  DMUL R24, R16, R16 ;  /* 0x0000001010187228 */ /* 0x000fcc0000000000 */
[----:B------:R-:W-:Y:S01]  /*0ff0*/  DADD R22, R22, -UR8 ;  /* 0x8000000816167e29 */ /* 0x000fe20008000000 */
[----:B------:R-:W-:Y:S01]  /*1000*/  UMOV UR8, 0x80000000 ;  /* 0x8000000000087882 */ /* 0x000fe20000000000 */
[----:B------:R-:W-:Y:S01]  /*1010*/  DFMA R28, R16, R16, -R24 ;  /* 0x00000010101c722b */ /* 0x000fe20000000818 */
[----:B------:R-:W-:-:S07]  /*1020*/  UMOV UR9, 0x43300000 ;  /* 0x4330000000097882 */ /* 0x000fce0000000000 */
[C---:B------:R-:W-:Y:S02]  /*1030*/  DFMA R26, R16.reuse, R26, R28 ;  /* 0x0000001a101a722b */ /* 0x040fe4000000001c */
[----:B------:R-:W-:-:S08]  /*1040*/  DMUL R28, R16, R24 ;  /* 0x00000018101c7228 */ /* 0x000fd00000000000 */
[----:B------:R-:W-:-:S08]  /*1050*/  DFMA R30, R16, R24, -R28 ;  /* 0x00000018101e722b */ /* 0x000fd0000000081c */
[----:B------:R-:W-:Y:S02]  /*1060*/  DFMA R30, R20, R24, R30 ;  /* 0x00000018141e722b */ /* 0x000fe4000000001e */
[----:B------:R-:W-:-:S06]  /*1070*/  DADD R24, R18, R22 ;  /* 0x0000000012187229 */ /* 0x000fcc0000000016 */
[----:B------:R-:W-:Y:S02]  /*1080*/  DFMA R26, R16, R26, R30 ;  /* 0x0000001a101a722b */ /* 0x000fe4000000001e */
[----:B------:R-:W-:-:S08]  /*1090*/  DADD R30, R18, -R24 ;  /* 0x00000000121e7229 */ /* 0x000fd00000000818 */
[----:B------:R-:W-:Y:S02]  /*10a0*/  DADD R30, R22, R30 ;  /* 0x00000000161e7229 */ /* 0x000fe4000000001e */
[----:B------:R-:W-:-:S08]  /*10b0*/  DMUL R22, R24, R28 ;  /* 0x0000001c18167228 */ /* 0x000fd00000000000 */
[----:B------:R-:W-:-:S08]  /*10c0*/  DFMA R18, R24, R28, -R22 ;  /* 0x0000001c1812722b */ /* 0x000fd00000000816 */
[----:B------:R-:W-:-:S08]  /*10d0*/  DFMA R18, R24, R26, R18 ;  /* 0x0000001a1812722b */ /* 0x000fd00000000012 */
[----:B------:R-:W-:-:S08]  /*10e0*/  DFMA R30, R30, R28, R18 ;  /* 0x0000001c1e1e722b */ /* 0x000fd00000000012 */
[----:B------:R-:W-:-:S08]  /*10f0*/  DADD R24, R22, R30 ;  /* 0x0000000016187229 */ /* 0x000fd0000000001e */
[--C-:B------:R-:W-:Y:S02]  /*1100*/  DADD R18, R16, R24.reuse ;  /* 0x0000000010127229 */ /* 0x100fe40000000018 */
[----:B------:R-:W-:-:S06]  /*1110*/  DADD R22, R22, -R24 ;  /* 0x0000000016167229 */ /* 0x000fcc0000000818 */
[----:B------:R-:W-:Y:S02]  /*1120*/  DADD R16, R16, -R18 ;  /* 0x0000000010107229 */ /* 0x000fe40000000812 */
[----:B------:R-:W-:-:S06]  /*1130*/  DADD R22, R30, R22 ;  /* 0x000000001e167229 */ /* 0x000fcc0000000016 */
[----:B------:R-:W-:-:S08]  /*1140*/  DADD R16, R24, R16 ;  /* 0x0000000018107229 */ /* 0x000fd00000000010 */
[----:B------:R-:W-:Y:S01]  /*1150*/  DADD R22, R22, R16 ;  /* 0x0000000016167229 */ /* 0x000fe20000000010 */
[C---:B------:R-:W-:Y:S02]  /*1160*/  VIADD R16, R36.reuse, 0xfffffc01 ;  /* 0xfffffc0124107836 */ /* 0x040fe40000000000 */
[----:B------:R-:W-:Y:S02]  /*1170*/  @P5 VIADD R16, R36, 0xfffffc02 ;  /* 0xfffffc0224105836 */ /* 0x000fe40000000000 */
[----:B------:R-:W-:-:S03]  /*1180*/  IMAD.MOV.U32 R17, RZ, RZ, 0x43300000 ;  /* 0x43300000ff117424 */ /* 0x000fc600078e00ff */
[----:B------:R-:W-:Y:S01]  /*1190*/  DADD R20, R20, R22 ;  /* 0x0000000014147229 */ /* 0x000fe20000000016 */
[----:B------:R-:W-:-:S06]  /*11a0*/  LOP3.LUT R16, R16, 0x80000000, RZ, 0x3c, !PT ;  /* 0x8000000010107812 */ /* 0x000fcc00078e3cff */
[----:B------:R-:W-:Y:S01]  /*11b0*/  DADD R22, R16, -UR8 ;  /* 0x8000000810167e29 */ /* 0x000fe20008000000 */
[----:B------:R-:W-:Y:S01]  /*11c0*/  UMOV UR8, 0xfefa39ef ;  /* 0xfefa39ef00087882 */ /* 0x000fe20000000000 */
[----:B------:R-:W-:Y:S01]  /*11d0*/  DADD R24, R18, R20 ;  /* 0x0000000012187229 */ /* 0x000fe20000000014 */
[----:B------:R-:W-:-:S07]  /*11e0*/  UMOV UR9, 0x3fe62e42 ;  /* 0x3fe62e4200097882 */ /* 0x000fce0000000000 */
[--C-:B------:R-:W-:Y:S02]  /*11f0*/  DFMA R16, R22, UR8, R24.reuse ;  /* 0x0000000816107c2b */ /* 0x100fe40008000018 */
[----:B------:R-:W-:-:S06]  /*1200*/  DADD R26, R18, -R24 ;  /* 0x00000000121a7229 */ /* 0x000fcc0000000818 */
[----:B------:R-:W-:Y:S02]  /*1210*/  DFMA R18, R22, -UR8, R16 ;  /* 0x8000000816127c2b */ /* 0x000fe40008000010 */
[----:B------:R-:W-:-:S06]  /*1220*/  DADD R26, R20, R26 ;  /* 0x00000000141a7229 */ /* 0x000fcc000000001a */
[----:B------:R-:W-:-:S08]  /*1230*/  DADD R18, -R24, R18 ;  /* 0x0000000018127229 */ /* 0x000fd00000000112 */
[----:B------:R-:W-:-:S08]  /*1240*/  DADD R18, R26, -R18 ;  /* 0x000000001a127229 */ /* 0x000fd00000000812 */
[----:B------:R-:W-:Y:S01]  /*1250*/  DFMA R22, R22, UR10, R18 ;  /* 0x0000000a16167c2b */ /* 0x000fe20008000012 */
[----:B------:R-:W-:Y:S02]  /*1260*/  IMAD.MOV.U32 R19, RZ, RZ, R3 ;  /* 0x000000ffff137224 */ /* 0x000fe400078e0003 */
[----:B------:R-:W-:Y:S02]  /*1270*/  IMAD.MOV.U32 R18, RZ, RZ, R2 ;  /* 0x000000ffff127224 */ /* 0x000fe400078e0002 */
[C---:B------:R-:W-:Y:S01]  /*1280*/  IMAD.SHL.U32 R2, R19.reuse, 0x2, RZ ;  /* 0x0000000213027824 */ /* 0x040fe200078e00ff */
[----:B------:R-:W-:Y:S02]  /*1290*/  LOP3.LUT R3, R19, 0xff0fffff, RZ, 0xc0, !PT ;  /* 0xff0fffff13037812 */ /* 0x000fe400078ec0ff */
[----:B------:R-:W-:Y:S02]  /*12a0*/  DADD R20, R16, R22 ;  /* 0x0000000010147229 */ /* 0x000fe40000000016 */
[----:B------:R-:W-:-:S04]  /*12b0*/  ISETP.GT.U32.AND P4, PT, R2, -0x2000001, PT ;  /* 0xfdffffff0200780c */ /* 0x000fc80003f84070 */
[----:B------:R-:W-:Y:S02]  /*12c0*/  SEL R19, R3, R19, P4 ;  /* 0x0000001303137207 */ /* 0x000fe40002000000 */
[----:B------:R-:W-:-:S04]  /*12d0*/  DADD R16, R16, -R20 ;  /* 0x0000000010107229 */ /* 0x000fc80000000814 */
[----:B------:R-:W-:-:S04]  /*12e0*/  DMUL R2, R20, R18 ;  /* 0x0000001214027228 */ /* 0x000fc80000000000 */
[----:B------:R-:W-:Y:S01]  /*12f0*/  DADD R16, R22, R16 ;  /* 0x0000000016107229 */ /* 0x000fe20000000010 */
[----:B------:R-:W-:Y:S02]  /*1300*/  IMAD.MOV.U32 R22, RZ, RZ, 0x652b82fe ;  /* 0x652b82feff167424 */ /* 0x000fe400078e00ff */
[----:B------:R-:W-:Y:S01]  /*1310*/  IMAD.MOV.U32 R23, RZ, RZ, 0x3ff71547 ;  /* 0x3ff71547ff177424 */ /* 0x000fe200078e00ff */
[----:B------:R-:W-:-:S08]  /*1320*/  DFMA R20, R20, R18, -R2 ;  /* 0x000000121414722b */ /* 0x000fd00000000802 */
[----:B------:R-:W-:-:S08]  /*1330*/  DFMA R18, R16, R18, R20 ;  /* 0x000000121012722b */ /* 0x000fd00000000014 */
[----:B------:R-:W-:-:S08]  /*1340*/  DADD R24, R2, R18 ;  /* 0x0000000002187229 */ /* 0x000fd00000000012 */
[----:B------:R-:W-:Y:S02]  /*1350*/  DFMA R22, R24, R22, 6.75539944105574400000e+15 ;  /* 0x433800001816742b */ /* 0x000fe40000000016 */
[----:B------:R-:W-:Y:S01]  /*1360*/  FSETP.GEU.AND P4, PT, |R25|, 4.1917929649353027344, PT ;  /* 0x4086232b1900780b */ /* 0x000fe20003f8e200 */
[----:B------:R-:W-:-:S05]  /*1370*/  DADD R2, R2, -R24 ;  /* 0x0000000002027229 */ /* 0x000fca0000000818 */
[----:B------:R-:W-:-:S03]  /*1380*/  DADD R16, R22, -6.75539944105574400000e+15 ;  /* 0xc338000016107429 */ /* 0x000fc60000000000 */
[----:B------:R-:W-:-:S05]  /*1390*/  DADD R18, R18, R2 ;  /* 0x0000000012127229 */ /* 0x000fca0000000002 */
[----:B------:R-:W-:Y:S01]  /*13a0*/  DFMA R20, R16, -UR8, R24 ;  /* 0x8000000810147c2b */ /* 0x000fe20008000018 */
[----:B------:R-:W-:Y:S01]  /*13b0*/  UMOV UR8, 0x3b39803f ;  /* 0x3b39803f00087882 */ /* 0x000fe20000000000 */
[----:B------:R-:W-:-:S06]  /*13c0*/  UMOV UR9, 0x3c7abc9e ;  /* 0x3c7abc9e00097882 */ /* 0x000fcc0000000000 */
[----:B------:R-:W-:Y:S01]  /*13d0*/  DFMA R20, R16, -UR8, R20 ;  /* 0x8000000810147c2b */ /* 0x000fe20008000014 */
[----:B------:R-:W-:Y:S01]  /*13e0*/  UMOV UR8, 0x69ce2bdf ;  /* 0x69ce2bdf00087882 */ /* 0x000fe20000000000 */
[----:B------:R-:W-:Y:S01]  /*13f0*/  IMAD.MOV.U32 R16, RZ, RZ, -0x35dec16 ;  /* 0xfca213eaff107424 */ /* 0x000fe200078e00ff */
[----:B------:R-:W-:Y:S01]  /*1400*/  UMOV UR9, 0x3e5ade15 ;  /* 0x3e5ade1500097882 */ /* 0x000fe20000000000 */
[----:B------:R-:W-:-:S06]  /*1410*/  IMAD.MOV.U32 R17, RZ, RZ, 0x3e928af3 ;  /* 0x3e928af3ff117424 */ /* 0x000fcc00078e00ff */
[----:B------:R-:W-:Y:S01]  /*1420*/  DFMA R16, R20, UR8, R16 ;  /* 0x0000000814107c2b */ /* 0x000fe20008000010 */
[----:B------:R-:W-:Y:S01]  /*1430*/  UMOV UR8, 0x62401315 ;  /* 0x6240131500087882 */ /* 0x000fe20000000000 */
[----:B------:R-:W-:-:S06]  /*1440*/  UMOV UR9, 0x3ec71dee ;  /* 0x3ec71dee00097882 */ /* 0x000fcc0000000000 */
[----:B------:R-:W-:Y:S01]  /*1450*/  DFMA R16, R20, R16, UR8 ;  /* 0x0000000814107e2b */ /* 0x000fe20008000010 */
        /* <DEDUP_REMOVED lines=20> */
[----:B------:R-:W-:-:S08]  /*15a0*/  DFMA R16, R20, R16, UR8 ;  /* 0x0000000814107e2b */ /* 0x000fd00008000010 */
[----:B------:R-:W-:-:S08]  /*15b0*/  DFMA R16, R20, R16, 1 ;  /* 0x3ff000001410742b */ /* 0x000fd00000000010 */
[----:B------:R-:W-:-:S10]  /*15c0*/  DFMA R16, R20, R16, 1 ;  /* 0x3ff000001410742b */ /* 0x000fd40000000010 */
[----:B------:R-:W-:Y:S02]  /*15d0*/  IMAD R21, R22, 0x100000, R17 ;  /* 0x0010000016157824 */ /* 0x000fe400078e0211 */
[----:B------:R-:W-:Y:S01]  /*15e0*/  IMAD.MOV.U32 R20, RZ, RZ, R16 ;  /* 0x000000ffff147224 */ /* 0x000fe200078e0010 */
[----:B------:R-:W-:Y:S06]  /*15f0*/  @!P4 BRA `(.L_x_12) ;  /* 0x000000000030c947 */ /* 0x000fec0003800000 */
[----:B------:R-:W-:Y:S01]  /*1600*/  FSETP.GEU.AND P4, PT, |R25|, 4.2275390625, PT ;  /* 0x408748001900780b */ /* 0x000fe20003f8e200 */
[C---:B------:R-:W-:Y:S02]  /*1610*/  DADD R20, R24.reuse, +INF ;  /* 0x7ff0000018147429 */ /* 0x040fe40000000000 */
[----:B------:R-:W-:-:S08]  /*1620*/  DSETP.GEU.AND P5, PT, R24, RZ, PT ;  /* 0x000000ff1800722a */ /* 0x000fd00003fae000 */
[----:B------:R-:W-:Y:S02]  /*1630*/  FSEL R20, R20, RZ, P5 ;  /* 0x000000ff14147208 */ /* 0x000fe40002800000 */
[----:B------:R-:W-:Y:S02]  /*1640*/  @!P4 LEA.HI R2, R22, R22, RZ, 0x1 ;  /* 0x000000161602c211 */ /* 0x000fe400078f08ff */
[----:B------:R-:W-:Y:S02]  /*1650*/  FSEL R21, R21, RZ, P5 ;  /* 0x000000ff15157208 */ /* 0x000fe40002800000 */
[----:B------:R-:W-:-:S05]  /*1660*/  @!P4 SHF.R.S32.HI R2, RZ, 0x1, R2 ;  /* 0x00000001ff02c819 */ /* 0x000fca0000011402 */
[----:B------:R-:W-:Y:S02]  /*1670*/  @!P4 IMAD.IADD R3, R22, 0x1, -R2 ;  /* 0x000000011603c824 */ /* 0x000fe400078e0a02 */
[----:B------:R-:W-:Y:S02]  /*1680*/  @!P4 IMAD R17, R2, 0x100000, R17 ;  /* 0x001000000211c824 */ /* 0x000fe400078e0211 */
[----:B------:R-:W-:Y:S01]  /*1690*/  @!P4 IMAD.MOV.U32 R2, RZ, RZ, RZ ;  /* 0x000000ffff02c224 */ /* 0x000fe200078e00ff */
[----:B------:R-:W-:-:S06]  /*16a0*/  @!P4 LEA R3, R3, 0x3ff00000, 0x14 ;  /* 0x3ff000000303c811 */ /* 0x000fcc00078ea0ff */
[----:B------:R-:W-:-:S11]  /*16b0*/  @!P4 DMUL R20, R16, R2 ;  /* 0x000000021014c228 */ /* 0x000fd60000000000 */
.L_x_12:
[----:B------:R-:W-:Y:S01]  /*16c0*/  DFMA R18, R18, R20, R20 ;  /* 0x000000141212722b */ /* 0x000fe20000000014 */
[----:B------:R-:W-:Y:S01]  /*16d0*/  IMAD.MOV.U32 R16, RZ, RZ, R34 ;  /* 0x000000ffff107224 */ /* 0x000fe200078e0022 */
[----:B------:R-:W-:Y:S01]  /*16e0*/  DSETP.NEU.AND P4, PT, |R20|, +INF , PT ;  /* 0x7ff000001400742a */ /* 0x000fe20003f8d200 */
[----:B------:R-:W-:-:S07]  /*16f0*/  IMAD.MOV.U32 R17, RZ, RZ, 0x0 ;  /* 0x00000000ff117424 */ /* 0x000fce00078e00ff */
[----:B------:R-:W-:Y:S02]  /*1700*/  FSEL R2, R20, R18, !P4 ;  /* 0x0000001214027208 */ /* 0x000fe40006000000 */
[----:B------:R-:W-:Y:S01]  /*1710*/  FSEL R3, R21, R19, !P4 ;  /* 0x0000001315037208 */ /* 0x000fe20006000000 */
[----:B------:R-:W-:Y:S06]  /*1720*/  RET.REL.NODEC R16 `(_Z6powersPiii) ;  /* 0xffffffe810347950 */ /* 0x000fec0003c3ffff */
.L_x_13:
[----:B------:R-:W-:-:S00]  /*1730*/  BRA `(.L_x_13) ;  /* 0xfffffffc00fc7947 */ /* 0x000fc0000383ffff */
[----:B------:R-:W-:-:S00]  /*1740*/  NOP ;  /* 0x0000000000007918 */ /* 0x000fc00000000000 */
        /* <DEDUP_REMOVED lines=11> */
.L_x_14:


//--------------------- .nv.shared.reserved.0     --------------------------
	.section	.nv.shared.reserved.0,"aw",@nobits
	.weak		__nv_reservedSMEM_offset_0_alias
	.size		__nv_reservedSMEM_offset_0_alias, 0, 64
	.other		__nv_reservedSMEM_offset_0_alias,@"STO_CUDA_RESERVED_SHARED STV_DEFAULT"
__nv_reservedSMEM_offset_0_alias:
	.zero		0
	.zero		64


//--------------------- .nv.constant0._Z6powersPiii --------------------------
	.section	.nv.constant0._Z6powersPiii,"a",@progbits
	.sectionflags	@""
	.align	4
.nv.constant0._Z6powersPiii:
	.zero		912


//--------------------- SYMBOLS --------------------------

	.type		.nv.reservedSmem.offset0,@object
	.size		.nv.reservedSmem.offset0,0x4
